	.headerflags	@"EF_CUDA_TEXMODE_UNIFIED EF_CUDA_64BIT_ADDRESS EF_CUDA_SM89 EF_CUDA_VIRTUAL_SM(EF_CUDA_SM89)"
	.elftype	@"ET_EXEC"


//--------------------- .nv.info                  --------------------------
	.section	.nv.info,"",@"SHT_CUDA_INFO"
	.align	4


	//----- nvinfo : EIATTR_REGCOUNT
	.align		4
        /*0000*/ 	.byte	0x04, 0x2f
        /*0002*/ 	.short	(.L_1 - .L_0)
	.align		4
.L_0:
        /*0004*/ 	.word	index@(triton__0d1d2d3d456de7)
        /*0008*/ 	.word	0x00000040


	//----- nvinfo : EIATTR_MAX_STACK_SIZE
	.align		4
.L_1:
        /*000c*/ 	.byte	0x04, 0x23
        /*000e*/ 	.short	(.L_3 - .L_2)
	.align		4
.L_2:
        /*0010*/ 	.word	index@(triton__0d1d2d3d456de7)
        /*0014*/ 	.word	0x00000000


	//----- nvinfo : EIATTR_MIN_STACK_SIZE
	.align		4
.L_3:
        /*0018*/ 	.byte	0x04, 0x12
        /*001a*/ 	.short	(.L_5 - .L_4)
	.align		4
.L_4:
        /*001c*/ 	.word	index@(triton__0d1d2d3d456de7)
        /*0020*/ 	.word	0x00000000


	//----- nvinfo : EIATTR_FRAME_SIZE
	.align		4
.L_5:
        /*0024*/ 	.byte	0x04, 0x11
        /*0026*/ 	.short	(.L_7 - .L_6)
	.align		4
.L_6:
        /*0028*/ 	.word	index@(triton__0d1d2d3d456de7)
        /*002c*/ 	.word	0x00000000
.L_7:


//--------------------- .nv.info.triton__0d1d2d3d456de7 --------------------------
	.section	.nv.info.triton__0d1d2d3d456de7,"",@"SHT_CUDA_INFO"
	.align	4


	//----- nvinfo : EIATTR_CUDA_API_VERSION
	.align		4
        /*0000*/ 	.byte	0x04, 0x37
        /*0002*/ 	.short	(.L_9 - .L_8)
.L_8:
        /*0004*/ 	.word	0x0000007b


	//----- nvinfo : EIATTR_PARAM_CBANK
	.align		4
.L_9:
        /*0008*/ 	.byte	0x04, 0x0a
        /*000a*/ 	.short	(.L_11 - .L_10)
	.align		4
.L_10:
        /*000c*/ 	.word	index@(.nv.constant0.triton__0d1d2d3d456de7)
        /*0010*/ 	.short	0x0160
        /*0012*/ 	.short	0x0030


	//----- nvinfo : EIATTR_CBANK_PARAM_SIZE
	.align		4
.L_11:
        /*0014*/ 	.byte	0x03, 0x19
        /*0016*/ 	.short	0x0030


	//----- nvinfo : EIATTR_KPARAM_INFO
	.align		4
        /*0018*/ 	.byte	0x04, 0x17
        /*001a*/ 	.short	(.L_13 - .L_12)
.L_12:
        /*001c*/ 	.word	0x00000000
        /*0020*/ 	.short	0x0007
        /*0022*/ 	.short	0x002c
        /*0024*/ 	.byte	0x00, 0xf0, 0x11, 0x00


	//----- nvinfo : EIATTR_KPARAM_INFO
	.align		4
.L_13:
        /*0028*/ 	.byte	0x04, 0x17
        /*002a*/ 	.short	(.L_15 - .L_14)
.L_14:
        /*002c*/ 	.word	0x00000000
        /*0030*/ 	.short	0x0006
        /*0032*/ 	.short	0x0028
        /*0034*/ 	.byte	0x00, 0xf0, 0x11, 0x00


	//----- nvinfo : EIATTR_KPARAM_INFO
	.align		4
.L_15:
        /*0038*/ 	.byte	0x04, 0x17
        /*003a*/ 	.short	(.L_17 - .L_16)
.L_16:
        /*003c*/ 	.word	0x00000000
        /*0040*/ 	.short	0x0005
        /*0042*/ 	.short	0x0024
        /*0044*/ 	.byte	0x00, 0xf0, 0x11, 0x00


	//----- nvinfo : EIATTR_KPARAM_INFO
	.align		4
.L_17:
        /*0048*/ 	.byte	0x04, 0x17
        /*004a*/ 	.short	(.L_19 - .L_18)
.L_18:
        /*004c*/ 	.word	0x00000000
        /*0050*/ 	.short	0x0004
        /*0052*/ 	.short	0x0020
        /*0054*/ 	.byte	0x00, 0xf0, 0x11, 0x00


	//----- nvinfo : EIATTR_KPARAM_INFO
	.align		4
.L_19:
        /*0058*/ 	.byte	0x04, 0x17
        /*005a*/ 	.short	(.L_21 - .L_20)
.L_20:
        /*005c*/ 	.word	0x00000000
        /*0060*/ 	.short	0x0003
        /*0062*/ 	.short	0x0018
        /*0064*/ 	.byte	0x00, 0xf0, 0x21, 0x00


	//----- nvinfo : EIATTR_KPARAM_INFO
	.align		4
.L_21:
        /*0068*/ 	.byte	0x04, 0x17
        /*006a*/ 	.short	(.L_23 - .L_22)
.L_22:
        /*006c*/ 	.word	0x00000000
        /*0070*/ 	.short	0x0002
        /*0072*/ 	.short	0x0010
        /*0074*/ 	.byte	0x00, 0xf0, 0x21, 0x00


	//----- nvinfo : EIATTR_KPARAM_INFO
	.align		4
.L_23:
        /*0078*/ 	.byte	0x04, 0x17
        /*007a*/ 	.short	(.L_25 - .L_24)
.L_24:
        /*007c*/ 	.word	0x00000000
        /*0080*/ 	.short	0x0001
        /*0082*/ 	.short	0x0008
        /*0084*/ 	.byte	0x00, 0xf0, 0x21, 0x00


	//----- nvinfo : EIATTR_KPARAM_INFO
	.align		4
.L_25:
        /*0088*/ 	.byte	0x04, 0x17
        /*008a*/ 	.short	(.L_27 - .L_26)
.L_26:
        /*008c*/ 	.word	0x00000000
        /*0090*/ 	.short	0x0000
        /*0092*/ 	.short	0x0000
        /*0094*/ 	.byte	0x00, 0xf0, 0x21, 0x00


	//----- nvinfo : EIATTR_MAXREG_COUNT
	.align		4
.L_27:
        /*0098*/ 	.byte	0x03, 0x1b
        /*009a*/ 	.short	0x00ff


	//----- nvinfo : EIATTR_EXIT_INSTR_OFFSETS
	.align		4
        /*009c*/ 	.byte	0x04, 0x1c
        /*009e*/ 	.short	(.L_29 - .L_28)


	//   ....[0]....
.L_28:
        /*00a0*/ 	.word	0x000017b0


	//   ....[1]....
        /*00a4*/ 	.word	0x000017e0


	//----- nvinfo : EIATTR_CTAIDZ_USED
	.align		4
.L_29:
        /*00a8*/ 	.byte	0x01, 0x04
	.zero		2


	//----- nvinfo : EIATTR_MAX_THREADS
	.align		4
        /*00ac*/ 	.byte	0x04, 0x05
        /*00ae*/ 	.short	(.L_31 - .L_30)
.L_30:
        /*00b0*/ 	.word	0x00000100
        /*00b4*/ 	.word	0x00000001
        /*00b8*/ 	.word	0x00000001
.L_31:


//--------------------- .nv.rel.action            --------------------------
	.section	.nv.rel.action,"",@"SHT_CUDA_RELOCINFO"
	.align	8
	.sectionentsize	8
        /*0000*/ 	.byte	0x73, 0x00, 0x00, 0x00, 0x00, 0x00, 0x00, 0x00, 0x00, 0x00, 0x00, 0x11, 0x25, 0x00, 0x05, 0x36


//--------------------- .nv.constant0.triton__0d1d2d3d456de7 --------------------------
	.section	.nv.constant0.triton__0d1d2d3d456de7,"a",@progbits
	.align	4
.nv.constant0.triton__0d1d2d3d456de7:
	.zero		400


//--------------------- .text.triton__0d1d2d3d456de7 --------------------------
	.section	.text.triton__0d1d2d3d456de7,"ax",@progbits
	.sectionflags	@"SHF_BARRIERS=1"
	.sectioninfo	@"SHI_REGISTERS=64"
	.align	128
        .global         triton__0d1d2d3d456de7
        .type           triton__0d1d2d3d456de7,@function
        .size           triton__0d1d2d3d456de7,(.L_x_1 - triton__0d1d2d3d456de7)
        .other          triton__0d1d2d3d456de7,@"STO_CUDA_ENTRY STV_DEFAULT"
triton__0d1d2d3d456de7:
.text.triton__0d1d2d3d456de7:
[----:B------:R-:W-:-:S02]  /*0000*/  IMAD.MOV.U32 R1, RZ, RZ, c[0x0][0x28] ;  /* 0x00000a00ff017624 */ /* 0x000fc400078e00ff */
[----:B------:R-:W0:Y:S01]  /*0010*/  S2R R0, SR_CTAID.Z ;  /* 0x0000000000007919 */ /* 0x000e220000002700 */
[----:B------:R-:W1:Y:S01]  /*0020*/  S2UR UR4, SR_CTAID.Y ;  /* 0x00000000000479c3 */ /* 0x000e620000002600 */
[----:B------:R-:W-:Y:S01]  /*0030*/  IMAD.MOV.U32 R50, RZ, RZ, 0x2 ;  /* 0x00000002ff327424 */ /* 0x000fe200078e00ff */
[----:B------:R-:W-:Y:S01]  /*0040*/  CS2R R4, SRZ ;  /* 0x0000000000047805 */ /* 0x000fe2000001ff00 */
[----:B------:R-:W2:Y:S01]  /*0050*/  S2R R48, SR_TID.X ;  /* 0x0000000000307919 */ /* 0x000ea20000002100 */
[----:B------:R-:W-:-:S03]  /*0060*/  ULDC.64 UR6, c[0x0][0x118] ;  /* 0x0000460000067ab9 */ /* 0x000fc60000000a00 */
[----:B------:R-:W3:Y:S01]  /*0070*/  S2R R19, SR_CTAID.X ;  /* 0x0000000000137919 */ /* 0x000ee20000002500 */
[----:B0-----:R-:W-:Y:S02]  /*0080*/  IADD3 R0, R0, 0x1, RZ ;  /* 0x0000000100007810 */ /* 0x001fe40007ffe0ff */
[----:B--2---:R-:W-:-:S03]  /*0090*/  SHF.R.U32.HI R2, RZ, 0x5, R48 ;  /* 0x00000005ff027819 */ /* 0x004fc60000011630 */
[----:B-1----:R-:W-:Y:S01]  /*00a0*/  IMAD R17, R0, UR4, RZ ;  /* 0x0000000400117c24 */ /* 0x002fe2000f8e02ff */
[----:B------:R-:W-:Y:S01]  /*00b0*/  LOP3.LUT R0, R48, 0x1f, RZ, 0xc0, !PT ;  /* 0x0000001f30007812 */ /* 0x000fe200078ec0ff */
[----:B------:R-:W-:Y:S01]  /*00c0*/  CS2R R10, SRZ ;  /* 0x00000000000a7805 */ /* 0x000fe2000001ff00 */
[----:B---3--:R-:W-:Y:S01]  /*00d0*/  IMAD.SHL.U32 R19, R19, 0x10, RZ ;  /* 0x0000001013137824 */ /* 0x008fe200078e00ff */
[----:B------:R-:W-:Y:S01]  /*00e0*/  SGXT.U32 R2, R2, 0x3 ;  /* 0x000000030202781a */ /* 0x000fe20000000000 */
[----:B------:R-:W-:Y:S01]  /*00f0*/  IMAD.SHL.U32 R3, R17, 0x100, RZ ;  /* 0x0000010011037824 */ /* 0x000fe200078e00ff */
[----:B------:R-:W-:Y:S01]  /*0100*/  PRMT R39, RZ, 0x7610, R39 ;  /* 0x00007610ff277816 */ /* 0x000fe20000000027 */
[----:B------:R-:W-:Y:S01]  /*0110*/  ULDC.64 UR4, c[0x0][0x180] ;  /* 0x0000600000047ab9 */ /* 0x000fe20000000a00 */
[C---:B------:R-:W-:Y:S01]  /*0120*/  LOP3.LUT R7, R19.reuse, R2, RZ, 0xfc, !PT ;  /* 0x0000000213077212 */ /* 0x040fe200078efcff */
[----:B------:R-:W-:Y:S01]  /*0130*/  IMAD R8, R0, 0x8, R3 ;  /* 0x0000000800087824 */ /* 0x000fe200078e0203 */
[----:B------:R-:W-:-:S03]  /*0140*/  LOP3.LUT R9, R19, 0x8, R2, 0xfe, !PT ;  /* 0x0000000813097812 */ /* 0x000fc600078efe02 */
[--C-:B------:R-:W-:Y:S01]  /*0150*/  IMAD R12, R7, 0x6e00, R8.reuse ;  /* 0x00006e00070c7824 */ /* 0x100fe200078e0208 */
[----:B------:R-:W-:Y:S01]  /*0160*/  ISETP.GE.AND P0, PT, R8, 0x6e00, PT ;  /* 0x00006e000800780c */ /* 0x000fe20003f06270 */
[----:B------:R-:W-:Y:S02]  /*0170*/  IMAD R14, R9, 0x6e00, R8 ;  /* 0x00006e00090e7824 */ /* 0x000fe400078e0208 */
[-C--:B------:R-:W-:Y:S01]  /*0180*/  IMAD.WIDE R12, R12, R50.reuse, c[0x0][0x160] ;  /* 0x000058000c0c7625 */ /* 0x080fe200078e0232 */
[----:B------:R-:W-:Y:S02]  /*0190*/  ISETP.LT.AND P1, PT, R7, c[0x0][0x18c], !P0 ;  /* 0x0000630007007a0c */ /* 0x000fe40004721270 */
[----:B------:R-:W-:Y:S01]  /*01a0*/  ISETP.LT.AND P0, PT, R9, c[0x0][0x18c], !P0 ;  /* 0x0000630009007a0c */ /* 0x000fe20004701270 */
[----:B------:R-:W-:Y:S01]  /*01b0*/  CS2R R6, SRZ ;  /* 0x0000000000067805 */ /* 0x000fe2000001ff00 */
[----:B------:R-:W-:Y:S01]  /*01c0*/  CS2R R8, SRZ ;  /* 0x0000000000087805 */ /* 0x000fe2000001ff00 */
[----:B------:R-:W-:-:S08]  /*01d0*/  IMAD.WIDE R14, R14, R50, c[0x0][0x160] ;  /* 0x000058000e0e7625 */ /* 0x000fd000078e0232 */
[----:B------:R0:W2:Y:S04]  /*01e0*/  @P1 LDG.E.EL.128 R4, [R12.64] ;  /* 0x000000060c041981 */ /* 0x0000a8000c2e1d00 */
[----:B------:R1:W3:Y:S01]  /*01f0*/  @P0 LDG.E.EL.128 R8, [R14.64] ;  /* 0x000000060e080981 */ /* 0x0002e2000c2e1d00 */
[----:B------:R-:W-:Y:S01]  /*0200*/  PRMT R17, R48, 0x6540, R17 ;  /* 0x0000654030117816 */ /* 0x000fe20000000011 */
[----:B------:R-:W-:Y:S01]  /*0210*/  IMAD R21, R0, 0x88, RZ ;  /* 0x0000008800157824 */ /* 0x000fe200078e02ff */
[----:B------:R-:W-:Y:S02]  /*0220*/  LOP3.LUT R0, R2, 0x8, RZ, 0xfc, !PT ;  /* 0x0000000802007812 */ /* 0x000fe400078efcff */
[C---:B------:R-:W-:Y:S01]  /*0230*/  ISETP.GE.AND P0, PT, R17.reuse, 0x6e00, PT ;  /* 0x00006e001100780c */ /* 0x040fe20003f06270 */
[----:B------:R-:W-:Y:S01]  /*0240*/  IMAD.HI R16, R17, 0x66666667, RZ ;  /* 0x6666666711107827 */ /* 0x000fe200078e02ff */
[----:B0-----:R-:W-:-:S03]  /*0250*/  LOP3.LUT R12, R21, R2, RZ, 0xfc, !PT ;  /* 0x00000002150c7212 */ /* 0x001fc600078efcff */
[----:B------:R-:W-:Y:S01]  /*0260*/  IMAD.IADD R0, R0, 0x1, R21 ;  /* 0x0000000100007824 */ /* 0x000fe200078e0215 */
[----:B------:R-:W-:Y:S01]  /*0270*/  SHF.R.U32.HI R13, RZ, 0x1f, R16 ;  /* 0x0000001fff0d7819 */ /* 0x000fe20000011610 */
[----:B------:R-:W-:Y:S02]  /*0280*/  IMAD.SHL.U32 R23, R12, 0x2, RZ ;  /* 0x000000020c177824 */ /* 0x000fe400078e00ff */
[----:B-1----:R-:W-:Y:S01]  /*0290*/  IMAD.SHL.U32 R15, R0, 0x2, RZ ;  /* 0x00000002000f7824 */ /* 0x002fe200078e00ff */
[----:B------:R-:W-:-:S05]  /*02a0*/  LEA.HI.SX32 R16, R16, R13, 0x17 ;  /* 0x0000000d10107211 */ /* 0x000fca00078fbaff */
[----:B------:R-:W-:Y:S01]  /*02b0*/  IMAD R16, R16, -0x500, R17 ;  /* 0xfffffb0010107824 */ /* 0x000fe200078e0211 */
[----:B------:R-:W-:Y:S01]  /*02c0*/  UIMAD UR4, UR5, UR4, URZ ;  /* 0x00000004050472a4 */ /* 0x000fe2000f8e023f */
[----:B------:R-:W-:Y:S02]  /*02d0*/  PRMT R42, RZ, 0x7610, R42 ;  /* 0x00007610ff2a7816 */ /* 0x000fe4000000002a */
[----:B------:R-:W-:Y:S02]  /*02e0*/  PRMT R41, RZ, 0x7610, R41 ;  /* 0x00007610ff297816 */ /* 0x000fe40000000029 */
[----:B------:R-:W-:Y:S02]  /*02f0*/  PRMT R36, RZ, 0x7610, R36 ;  /* 0x00007610ff247816 */ /* 0x000fe40000000024 */
[----:B------:R-:W-:Y:S02]  /*0300*/  PRMT R37, RZ, 0x7610, R37 ;  /* 0x00007610ff257816 */ /* 0x000fe40000000025 */
[----:B------:R-:W-:Y:S01]  /*0310*/  PRMT R24, RZ, 0x7610, R24 ;  /* 0x00007610ff187816 */ /* 0x000fe20000000018 */
[----:B--2---:R0:W-:Y:S01]  /*0320*/  STS.U16 [R23], R4 ;  /* 0x0000000417007388 */ /* 0x0041e20000000400 */
[----:B------:R-:W-:-:S02]  /*0330*/  SHF.R.U32.HI R12, RZ, 0x10, R4 ;  /* 0x00000010ff0c7819 */ /* 0x000fc40000011604 */
[----:B------:R-:W-:Y:S01]  /*0340*/  SHF.R.U32.HI R18, RZ, 0x10, R5 ;  /* 0x00000010ff127819 */ /* 0x000fe20000011605 */
[----:B------:R-:W-:Y:S01]  /*0350*/  STS.U16 [R23+0x88], R6 ;  /* 0x0000880617007388 */ /* 0x000fe20000000400 */
[----:B------:R-:W-:Y:S02]  /*0360*/  SHF.R.U32.HI R20, RZ, 0x10, R6 ;  /* 0x00000010ff147819 */ /* 0x000fe40000011606 */
[----:B------:R-:W-:Y:S01]  /*0370*/  SHF.R.U32.HI R22, RZ, 0x10, R7 ;  /* 0x00000010ff167819 */ /* 0x000fe20000011607 */
[----:B------:R1:W-:Y:S01]  /*0380*/  STS.U16 [R23+0xcc], R7 ;  /* 0x0000cc0717007388 */ /* 0x0003e20000000400 */
[----:B---3--:R-:W-:Y:S02]  /*0390*/  SHF.R.U32.HI R0, RZ, 0x10, R8 ;  /* 0x00000010ff007819 */ /* 0x008fe40000011608 */
[----:B0-----:R-:W-:Y:S01]  /*03a0*/  SHF.R.U32.HI R4, RZ, 0x10, R9 ;  /* 0x00000010ff047819 */ /* 0x001fe20000011609 */
[----:B------:R-:W-:Y:S01]  /*03b0*/  STS.U16 [R23+0x44], R5 ;  /* 0x0000440517007388 */ /* 0x000fe20000000400 */
[----:B------:R-:W-:-:S02]  /*03c0*/  SHF.R.U32.HI R13, RZ, 0x10, R10 ;  /* 0x00000010ff0d7819 */ /* 0x000fc4000001160a */
[----:B------:R-:W-:Y:S01]  /*03d0*/  SHF.R.U32.HI R14, RZ, 0x10, R11 ;  /* 0x00000010ff0e7819 */ /* 0x000fe2000001160b */
[----:B------:R-:W-:Y:S01]  /*03e0*/  STS.U16 [R23+0x22], R12 ;  /* 0x0000220c17007388 */ /* 0x000fe20000000400 */
[----:B-1----:R-:W-:-:S03]  /*03f0*/  IMAD.WIDE R6, R16, R50, c[0x0][0x168] ;  /* 0x00005a0010067625 */ /* 0x002fc600078e0232 */
[----:B------:R-:W-:Y:S04]  /*0400*/  STS.U16 [R23+0x66], R18 ;  /* 0x0000661217007388 */ /* 0x000fe80000000400 */
        /* <DEDUP_REMOVED lines=10> */
[----:B------:R-:W-:Y:S06]  /*04b0*/  BAR.SYNC 0x0 ;  /* 0x0000000000007b1d */ /* 0x000fec0000000000 */
[----:B------:R0:W2:Y:S01]  /*04c0*/  @!P0 LDG.E.EL.U16 R39, [R6.64] ;  /* 0x0000000606278981 */ /* 0x0000a2000c2e1500 */
[--C-:B------:R-:W-:Y:S01]  /*04d0*/  SHF.R.U32.HI R12, RZ, 0x4, R48.reuse ;  /* 0x00000004ff0c7819 */ /* 0x100fe20000011630 */
[----:B------:R-:W-:Y:S01]  /*04e0*/  IMAD.SHL.U32 R5, R2, 0x2, RZ ;  /* 0x0000000202057824 */ /* 0x000fe200078e00ff */
[----:B------:R-:W-:-:S02]  /*04f0*/  LOP3.LUT R4, R19, 0xf, R48, 0xf8, !PT ;  /* 0x0000000f13047812 */ /* 0x000fc400078ef830 */
[----:B------:R-:W-:Y:S02]  /*0500*/  SGXT.U32 R12, R12, 0x1 ;  /* 0x000000010c0c781a */ /* 0x000fe40000000000 */
[----:B------:R-:W-:Y:S02]  /*0510*/  ISETP.GE.AND P6, PT, R4, c[0x0][0x18c], PT ;  /* 0x0000630004007a0c */ /* 0x000fe40003fc6270 */
[----:B------:R-:W-:-:S04]  /*0520*/  LOP3.LUT R12, R5, R12, RZ, 0xfc, !PT ;  /* 0x0000000c050c7212 */ /* 0x000fc800078efcff */
[C---:B------:R-:W-:Y:S02]  /*0530*/  LOP3.LUT R9, R3.reuse, 0x10, R12, 0xfe, !PT ;  /* 0x0000001003097812 */ /* 0x040fe400078efe0c */
[----:B------:R-:W-:Y:S02]  /*0540*/  LOP3.LUT R5, R3, R12, RZ, 0xfc, !PT ;  /* 0x0000000c03057212 */ /* 0x000fe400078efcff */
[C---:B------:R-:W-:Y:S01]  /*0550*/  ISETP.LT.AND P3, PT, R9.reuse, 0x6e00, !P6 ;  /* 0x00006e000900780c */ /* 0x040fe20007761270 */
[--C-:B------:R-:W-:Y:S01]  /*0560*/  IMAD R38, R9, UR4, R4.reuse ;  /* 0x0000000409267c24 */ /* 0x100fe2000f8e0204 */
[C---:B------:R-:W-:Y:S01]  /*0570*/  ISETP.LT.AND P2, PT, R5.reuse, 0x6e00, !P6 ;  /* 0x00006e000500780c */ /* 0x040fe20007741270 */
[----:B------:R-:W-:Y:S01]  /*0580*/  IMAD R40, R5, UR4, R4 ;  /* 0x0000000405287c24 */ /* 0x000fe2000f8e0204 */
[C-C-:B------:R-:W-:Y:S01]  /*0590*/  LOP3.LUT R25, R3.reuse, 0x20, R12.reuse, 0xfe, !PT ;  /* 0x0000002003197812 */ /* 0x140fe200078efe0c */
[----:B------:R-:W-:Y:S01]  /*05a0*/  IMAD.WIDE R8, R38, R50, c[0x0][0x170] ;  /* 0x00005c0026087625 */ /* 0x000fe200078e0232 */
[----:B------:R-:W-:-:S02]  /*05b0*/  LOP3.LUT R23, R3, 0x50, R12, 0xfe, !PT ;  /* 0x0000005003177812 */ /* 0x000fc400078efe0c */
[C-C-:B------:R-:W-:Y:S01]  /*05c0*/  LOP3.LUT R15, R3.reuse, 0x80, R12.reuse, 0xfe, !PT ;  /* 0x00000080030f7812 */ /* 0x140fe200078efe0c */
[----:B0-----:R-:W-:Y:S01]  /*05d0*/  IMAD.WIDE R6, R40, R50, c[0x0][0x170] ;  /* 0x00005c0028067625 */ /* 0x001fe200078e0232 */
[C-C-:B------:R-:W-:Y:S02]  /*05e0*/  LOP3.LUT R21, R3.reuse, 0x90, R12.reuse, 0xfe, !PT ;  /* 0x0000009003157812 */ /* 0x140fe400078efe0c */
[C---:B------:R-:W-:Y:S01]  /*05f0*/  LOP3.LUT R13, R3.reuse, 0x70, R12, 0xfe, !PT ;  /* 0x00000070030d7812 */ /* 0x040fe200078efe0c */
[----:B------:R0:W3:Y:S01]  /*0600*/  @P3 LDG.E.EL.U16 R41, [R8.64] ;  /* 0x0000000608293981 */ /* 0x0000e2000c2e1500 */
[----:B------:R-:W-:Y:S02]  /*0610*/  PRMT R19, RZ, 0x7610, R19 ;  /* 0x00007610ff137816 */ /* 0x000fe40000000013 */
[----:B------:R-:W-:Y:S01]  /*0620*/  PRMT R20, RZ, 0x7610, R20 ;  /* 0x00007610ff147816 */ /* 0x000fe20000000014 */
[----:B------:R1:W4:Y:S01]  /*0630*/  @P2 LDG.E.EL.U16 R42, [R6.64] ;  /* 0x00000006062a2981 */ /* 0x000322000c2e1500 */
[----:B------:R-:W-:-:S02]  /*0640*/  LOP3.LUT R5, R3, 0x30, R12, 0xfe, !PT ;  /* 0x0000003003057812 */ /* 0x000fc400078efe0c */
[----:B------:R-:W-:Y:S02]  /*0650*/  ISETP.LT.AND P1, PT, R25, 0x6e00, !P6 ;  /* 0x00006e001900780c */ /* 0x000fe40007721270 */
[----:B------:R-:W-:Y:S01]  /*0660*/  ISETP.LT.AND P0, PT, R5, 0x6e00, !P6 ;  /* 0x00006e000500780c */ /* 0x000fe20007701270 */
[----:B------:R-:W-:Y:S01]  /*0670*/  IMAD R25, R25, UR4, R4 ;  /* 0x0000000419197c24 */ /* 0x000fe2000f8e0204 */
[----:B------:R-:W-:Y:S01]  /*0680*/  LOP3.LUT R29, R3, 0xa0, R12, 0xfe, !PT ;  /* 0x000000a0031d7812 */ /* 0x000fe200078efe0c */
[----:B------:R-:W-:Y:S01]  /*0690*/  IMAD R14, R5, UR4, R4 ;  /* 0x00000004050e7c24 */ /* 0x000fe2000f8e0204 */
[----:B------:R-:W-:Y:S01]  /*06a0*/  LOP3.LUT R31, R3, 0xb0, R12, 0xfe, !PT ;  /* 0x000000b0031f7812 */ /* 0x000fe200078efe0c */
[-C--:B------:R-:W-:Y:S01]  /*06b0*/  IMAD.WIDE R10, R25, R50.reuse, c[0x0][0x170] ;  /* 0x00005c00190a7625 */ /* 0x080fe200078e0232 */
[----:B------:R-:W-:Y:S02]  /*06c0*/  P2R R43, PR, RZ, 0x8 ;  /* 0x00000008ff2b7803 */ /* 0x000fe40000000000 */
[----:B------:R-:W-:Y:S01]  /*06d0*/  P2R R49, PR, RZ, 0x4 ;  /* 0x00000004ff317803 */ /* 0x000fe20000000000 */
[----:B------:R-:W-:-:S02]  /*06e0*/  IMAD.WIDE R16, R14, R50, c[0x0][0x170] ;  /* 0x00005c000e107625 */ /* 0x000fc400078e0232 */
[----:B------:R5:W4:Y:S04]  /*06f0*/  @P1 LDG.E.EL.U16 R36, [R10.64] ;  /* 0x000000060a241981 */ /* 0x000b28000c2e1500 */
[----:B------:R0:W4:Y:S01]  /*0700*/  @P0 LDG.E.EL.U16 R37, [R16.64] ;  /* 0x0000000610250981 */ /* 0x000122000c2e1500 */
[----:B------:R-:W-:Y:S02]  /*0710*/  LOP3.LUT R5, R3, 0x40, R12, 0xfe, !PT ;  /* 0x0000004003057812 */ /* 0x000fe400078efe0c */
[----:B------:R-:W-:Y:S02]  /*0720*/  P2R R44, PR, RZ, 0x2 ;  /* 0x00000002ff2c7803 */ /* 0x000fe40000000000 */
[----:B------:R-:W-:Y:S02]  /*0730*/  P2R R45, PR, RZ, 0x1 ;  /* 0x00000001ff2d7803 */ /* 0x000fe40000000000 */
[----:B------:R-:W-:-:S02]  /*0740*/  ISETP.LT.AND P1, PT, R5, 0x6e00, !P6 ;  /* 0x00006e000500780c */ /* 0x000fc40007721270 */
[----:B------:R-:W-:Y:S01]  /*0750*/  ISETP.LT.AND P0, PT, R23, 0x6e00, !P6 ;  /* 0x00006e001700780c */ /* 0x000fe20007701270 */
[--C-:B------:R-:W-:Y:S02]  /*0760*/  IMAD R22, R5, UR4, R4.reuse ;  /* 0x0000000405167c24 */ /* 0x100fe4000f8e0204 */
[----:B------:R-:W-:Y:S01]  /*0770*/  IMAD R23, R23, UR4, R4 ;  /* 0x0000000417177c24 */ /* 0x000fe2000f8e0204 */
[----:B0-----:R-:W-:Y:S01]  /*0780*/  PRMT R9, RZ, 0x7610, R9 ;  /* 0x00007610ff097816 */ /* 0x001fe20000000009 */
[----:B-1----:R-:W-:-:S04]  /*0790*/  IMAD.WIDE R6, R22, R50, c[0x0][0x170] ;  /* 0x00005c0016067625 */ /* 0x002fc800078e0232 */
[----:B-----5:R-:W-:Y:S02]  /*07a0*/  IMAD.WIDE R10, R23, R50, c[0x0][0x170] ;  /* 0x00005c00170a7625 */ /* 0x020fe400078e0232 */
[----:B------:R0:W5:Y:S01]  /*07b0*/  @P1 LDG.E.EL.U16 R24, [R6.64] ;  /* 0x0000000606181981 */ /* 0x000162000c2e1500 */
[----:B------:R-:W-:-:S03]  /*07c0*/  P2R R52, PR, RZ, 0x1 ;  /* 0x00000001ff347803 */ /* 0x000fc60000000000 */
[----:B------:R1:W5:Y:S01]  /*07d0*/  @P0 LDG.E.EL.U16 R9, [R10.64] ;  /* 0x000000060a090981 */ /* 0x000362000c2e1500 */
[----:B------:R-:W-:Y:S01]  /*07e0*/  ISETP.LT.AND P0, PT, R15, 0x6e00, !P6 ;  /* 0x00006e000f00780c */ /* 0x000fe20007701270 */
[C---:B------:R-:W-:Y:S01]  /*07f0*/  IMAD R2, R21.reuse, UR4, R4 ;  /* 0x0000000415027c24 */ /* 0x040fe2000f8e0204 */
[----:B------:R-:W-:Y:S02]  /*0800*/  ISETP.LT.AND P5, PT, R21, 0x6e00, !P6 ;  /* 0x00006e001500780c */ /* 0x000fe400077a1270 */
[----:B------:R-:W-:Y:S02]  /*0810*/  P2R R53, PR, RZ, 0x2 ;  /* 0x00000002ff357803 */ /* 0x000fe40000000000 */
[----:B------:R-:W-:Y:S02]  /*0820*/  P2R R21, PR, RZ, 0x1 ;  /* 0x00000001ff157803 */ /* 0x000fe40000000000 */
[----:B------:R-:W-:Y:S02]  /*0830*/  ISETP.LT.AND P1, PT, R13, 0x6e00, !P6 ;  /* 0x00006e000d00780c */ /* 0x000fe40007721270 */
[----:B------:R-:W-:-:S02]  /*0840*/  P2R R46, PR, RZ, 0x20 ;  /* 0x00000020ff2e7803 */ /* 0x000fc40000000000 */
[----:B------:R-:W-:Y:S02]  /*0850*/  ISETP.NE.AND P5, PT, R21, RZ, PT ;  /* 0x000000ff1500720c */ /* 0x000fe40003fa5270 */
[----:B-1----:R-:W-:Y:S02]  /*0860*/  P2R R11, PR, RZ, 0x2 ;  /* 0x00000002ff0b7803 */ /* 0x002fe40000000000 */
[----:B------:R-:W-:Y:S02]  /*0870*/  P2R R47, PR, RZ, 0x20 ;  /* 0x00000020ff2f7803 */ /* 0x000fe40000000000 */
[----:B------:R-:W-:Y:S02]  /*0880*/  ISETP.NE.AND P5, PT, R11, RZ, PT ;  /* 0x000000ff0b00720c */ /* 0x000fe40003fa5270 */
[----:B------:R-:W-:Y:S02]  /*0890*/  LOP3.LUT R5, R3, 0x60, R12, 0xfe, !PT ;  /* 0x0000006003057812 */ /* 0x000fe400078efe0c */
[----:B------:R-:W-:-:S02]  /*08a0*/  P2R R10, PR, RZ, 0x20 ;  /* 0x00000020ff0a7803 */ /* 0x000fc40000000000 */
[C---:B------:R-:W-:Y:S01]  /*08b0*/  ISETP.LT.AND P5, PT, R5.reuse, 0x6e00, !P6 ;  /* 0x00006e000500780c */ /* 0x040fe200077a1270 */
[----:B------:R-:W-:-:S04]  /*08c0*/  IMAD R17, R5, UR4, R4 ;  /* 0x0000000405117c24 */ /* 0x000fc8000f8e0204 */
[----:B------:R-:W-:-:S08]  /*08d0*/  IMAD.WIDE R26, R17, R50, c[0x0][0x170] ;  /* 0x00005c00111a7625 */ /* 0x000fd000078e0232 */
[----:B------:R1:W5:Y:S01]  /*08e0*/  @P5 LDG.E.EL.U16 R19, [R26.64] ;  /* 0x000000061a135981 */ /* 0x000362000c2e1500 */
[----:B------:R-:W-:Y:S01]  /*08f0*/  ISETP.NE.AND P5, PT, R10, RZ, PT ;  /* 0x000000ff0a00720c */ /* 0x000fe20003fa5270 */
[----:B------:R-:W-:-:S04]  /*0900*/  IMAD R18, R13, UR4, R4 ;  /* 0x000000040d127c24 */ /* 0x000fc8000f8e0204 */
[----:B-1----:R-:W-:-:S08]  /*0910*/  IMAD.WIDE R26, R18, R50, c[0x0][0x170] ;  /* 0x00005c00121a7625 */ /* 0x002fd000078e0232 */
[----:B------:R1:W5:Y:S01]  /*0920*/  @P5 LDG.E.EL.U16 R20, [R26.64] ;  /* 0x000000061a145981 */ /* 0x000362000c2e1500 */
[----:B------:R-:W-:Y:S01]  /*0930*/  ISETP.NE.AND P5, PT, R47, RZ, PT ;  /* 0x000000ff2f00720c */ /* 0x000fe20003fa5270 */
[--C-:B------:R-:W-:Y:S01]  /*0940*/  IMAD R0, R15, UR4, R4.reuse ;  /* 0x000000040f007c24 */ /* 0x100fe2000f8e0204 */
[C---:B------:R-:W-:Y:S01]  /*0950*/  ISETP.LT.AND P4, PT, R29.reuse, 0x6e00, !P6 ;  /* 0x00006e001d00780c */ /* 0x040fe20007781270 */
[----:B0-----:R-:W-:Y:S01]  /*0960*/  IMAD R7, R29, UR4, R4 ;  /* 0x000000041d077c24 */ /* 0x001fe2000f8e0204 */
[----:B------:R-:W-:Y:S01]  /*0970*/  PRMT R15, RZ, 0x7610, R15 ;  /* 0x00007610ff0f7816 */ /* 0x000fe2000000000f */
[----:B------:R-:W-:Y:S01]  /*0980*/  IMAD.WIDE R28, R0, R50, c[0x0][0x170] ;  /* 0x00005c00001c7625 */ /* 0x000fe200078e0232 */
[----:B------:R-:W-:Y:S02]  /*0990*/  ISETP.LT.AND P3, PT, R31, 0x6e00, !P6 ;  /* 0x00006e001f00780c */ /* 0x000fe40007761270 */
[----:B------:R-:W-:-:S05]  /*09a0*/  LOP3.LUT R33, R3, 0xc0, R12, 0xfe, !PT ;  /* 0x000000c003217812 */ /* 0x000fca00078efe0c */
[----:B------:R0:W5:Y:S01]  /*09b0*/  @P5 LDG.E.EL.U16 R15, [R28.64] ;  /* 0x000000061c0f5981 */ /* 0x000162000c2e1500 */
[----:B------:R-:W-:Y:S02]  /*09c0*/  ISETP.NE.AND P5, PT, R46, RZ, PT ;  /* 0x000000ff2e00720c */ /* 0x000fe40003fa5270 */
[----:B------:R-:W-:Y:S02]  /*09d0*/  LOP3.LUT R35, R3, 0xd0, R12, 0xfe, !PT ;  /* 0x000000d003237812 */ /* 0x000fe400078efe0c */
[----:B------:R-:W-:Y:S01]  /*09e0*/  ISETP.LT.AND P2, PT, R5, 0x6e00, !P6 ;  /* 0x00006e000500780c */ /* 0x000fe20007741270 */
[----:B------:R-:W-:Y:S01]  /*09f0*/  IMAD R8, R31, UR4, R4 ;  /* 0x000000041f087c24 */ /* 0x000fe2000f8e0204 */
[C-C-:B------:R-:W-:Y:S02]  /*0a00*/  LOP3.LUT R51, R3.reuse, 0xe0, R12.reuse, 0xfe, !PT ;  /* 0x000000e003337812 */ /* 0x140fe400078efe0c */
[----:B------:R-:W-:Y:S01]  /*0a10*/  LOP3.LUT R55, R3, 0xf0, R12, 0xfe, !PT ;  /* 0x000000f003377812 */ /* 0x000fe200078efe0c */
[----:B------:R-:W-:Y:S01]  /*0a20*/  IMAD.WIDE R30, R2, R50, c[0x0][0x170] ;  /* 0x00005c00021e7625 */ /* 0x000fe200078e0232 */
[----:B------:R-:W-:-:S02]  /*0a30*/  PRMT R16, RZ, 0x7610, R16 ;  /* 0x00007610ff107816 */ /* 0x000fc40000000010 */
[----:B------:R-:W-:Y:S01]  /*0a40*/  P2R R58, PR, RZ, 0x4 ;  /* 0x00000004ff3a7803 */ /* 0x000fe20000000000 */
[C-C-:B------:R-:W-:Y:S01]  /*0a50*/  IMAD R3, R33.reuse, UR4, R4.reuse ;  /* 0x0000000421037c24 */ /* 0x140fe2000f8e0204 */
[----:B------:R-:W-:Y:S01]  /*0a60*/  ISETP.LT.AND P2, PT, R33, 0x6e00, !P6 ;  /* 0x00006e002100780c */ /* 0x000fe20007741270 */
[C---:B------:R-:W-:Y:S01]  /*0a70*/  IMAD R6, R35.reuse, UR4, R4 ;  /* 0x0000000423067c24 */ /* 0x040fe2000f8e0204 */
[----:B------:R-:W-:Y:S01]  /*0a80*/  ISETP.LT.AND P1, PT, R35, 0x6e00, !P6 ;  /* 0x00006e002300780c */ /* 0x000fe20007721270 */
[-C--:B------:R-:W-:Y:S01]  /*0a90*/  IMAD.WIDE R32, R7, R50.reuse, c[0x0][0x170] ;  /* 0x00005c0007207625 */ /* 0x080fe200078e0232 */
[----:B------:R-:W-:Y:S01]  /*0aa0*/  ISETP.LT.AND P0, PT, R51, 0x6e00, !P6 ;  /* 0x00006e003300780c */ /* 0x000fe20007701270 */
[----:B------:R0:W5:Y:S01]  /*0ab0*/  @P5 LDG.E.EL.U16 R16, [R30.64] ;  /* 0x000000061e105981 */ /* 0x000162000c2e1500 */
[----:B------:R-:W-:Y:S01]  /*0ac0*/  PRMT R10, RZ, 0x7610, R10 ;  /* 0x00007610ff0a7816 */ /* 0x000fe2000000000a */
[----:B------:R-:W-:Y:S01]  /*0ad0*/  IMAD.WIDE R34, R8, R50, c[0x0][0x170] ;  /* 0x00005c0008227625 */ /* 0x000fe200078e0232 */
[----:B------:R-:W-:-:S02]  /*0ae0*/  PRMT R13, RZ, 0x7610, R13 ;  /* 0x00007610ff0d7816 */ /* 0x000fc4000000000d */
[----:B------:R-:W-:Y:S02]  /*0af0*/  ISETP.LT.AND P6, PT, R55, 0x6e00, !P6 ;  /* 0x00006e003700780c */ /* 0x000fe400077c1270 */
[----:B------:R-:W-:Y:S01]  /*0b00*/  LOP3.LUT R47, R48, 0xf, RZ, 0xc0, !PT ;  /* 0x0000000f302f7812 */ /* 0x000fe200078ec0ff */
[--C-:B------:R-:W-:Y:S01]  /*0b10*/  IMAD R5, R51, UR4, R4.reuse ;  /* 0x0000000433057c24 */ /* 0x100fe2000f8e0204 */
[----:B------:R-:W-:Y:S01]  /*0b20*/  P2R R56, PR, RZ, 0x20 ;  /* 0x00000020ff387803 */ /* 0x000fe20000000000 */
[----:B------:R-:W-:Y:S01]  /*0b30*/  IMAD R4, R55, UR4, R4 ;  /* 0x0000000437047c24 */ /* 0x000fe2000f8e0204 */
[----:B------:R-:W-:Y:S01]  /*0b40*/  ISETP.NE.AND P5, PT, R43, RZ, PT ;  /* 0x000000ff2b00720c */ /* 0x000fe20003fa5270 */
[----:B------:R0:W5:Y:S01]  /*0b50*/  @P4 LDG.E.EL.U16 R10, [R32.64] ;  /* 0x00000006200a4981 */ /* 0x000162000c2e1500 */
[----:B------:R-:W-:Y:S01]  /*0b60*/  P2R R43, PR, RZ, 0x10 ;  /* 0x00000010ff2b7803 */ /* 0x000fe20000000000 */
[----:B------:R-:W-:Y:S01]  /*0b70*/  IMAD R57, R12, 0x11, R47 ;  /* 0x000000110c397824 */ /* 0x000fe200078e022f */
[----:B------:R-:W-:Y:S01]  /*0b80*/  P2R R46, PR, RZ, 0x8 ;  /* 0x00000008ff2e7803 */ /* 0x000fe20000000000 */
[----:B------:R0:W5:Y:S01]  /*0b90*/  @P3 LDG.E.EL.U16 R13, [R34.64] ;  /* 0x00000006220d3981 */ /* 0x000162000c2e1500 */
[----:B------:R-:W-:Y:S01]  /*0ba0*/  ISETP.NE.AND P4, PT, R45, RZ, PT ;  /* 0x000000ff2d00720c */ /* 0x000fe20003f85270 */
[----:B-1----:R-:W-:Y:S01]  /*0bb0*/  IMAD.WIDE R26, R3, R50, c[0x0][0x170] ;  /* 0x00005c00031a7625 */ /* 0x002fe200078e0232 */
[----:B------:R-:W-:-:S02]  /*0bc0*/  ISETP.NE.AND P3, PT, R44, RZ, PT ;  /* 0x000000ff2c00720c */ /* 0x000fc40003f65270 */
[----:B------:R-:W-:Y:S01]  /*0bd0*/  PRMT R45, RZ, 0x7610, R45 ;  /* 0x00007610ff2d7816 */ /* 0x000fe2000000002d */
[-C--:B0-----:R-:W-:Y:S01]  /*0be0*/  IMAD.WIDE R28, R6, R50.reuse, c[0x0][0x170] ;  /* 0x00005c00061c7625 */ /* 0x081fe200078e0232 */
[----:B------:R-:W-:Y:S02]  /*0bf0*/  PRMT R44, RZ, 0x7610, R44 ;  /* 0x00007610ff2c7816 */ /* 0x000fe4000000002c */
[----:B------:R-:W-:Y:S01]  /*0c00*/  PRMT R35, RZ, 0x7610, R35 ;  /* 0x00007610ff237816 */ /* 0x000fe20000000023 */
[-C--:B------:R-:W-:Y:S01]  /*0c10*/  IMAD.WIDE R30, R5, R50.reuse, c[0x0][0x170] ;  /* 0x00005c00051e7625 */ /* 0x080fe200078e0232 */
[----:B------:R-:W-:Y:S01]  /*0c20*/  PRMT R34, RZ, 0x7610, R34 ;  /* 0x00007610ff227816 */ /* 0x000fe20000000022 */
[----:B------:R0:W5:Y:S02]  /*0c30*/  @P1 LDG.E.EL.U16 R45, [R28.64] ;  /* 0x000000061c2d1981 */ /* 0x000164000c2e1500 */
[----:B------:R-:W-:Y:S01]  /*0c40*/  IMAD.WIDE R32, R4, R50, c[0x0][0x170] ;  /* 0x00005c0004207625 */ /* 0x000fe200078e0232 */
[----:B------:R-:W-:Y:S01]  /*0c50*/  P2R R47, PR, RZ, 0x4 ;  /* 0x00000004ff2f7803 */ /* 0x000fe20000000000 */
[----:B------:R1:W5:Y:S02]  /*0c60*/  @P2 LDG.E.EL.U16 R35, [R26.64] ;  /* 0x000000061a232981 */ /* 0x000364000c2e1500 */
[----:B------:R-:W-:Y:S01]  /*0c70*/  IMAD.SHL.U32 R57, R57, 0x2, RZ ;  /* 0x0000000239397824 */ /* 0x000fe200078e00ff */
[----:B------:R-:W-:Y:S01]  /*0c80*/  ISETP.NE.AND P2, PT, R49, RZ, PT ;  /* 0x000000ff3100720c */ /* 0x000fe20003f45270 */
[----:B------:R0:W5:Y:S04]  /*0c90*/  @P0 LDG.E.EL.U16 R44, [R30.64] ;  /* 0x000000061e2c0981 */ /* 0x000168000c2e1500 */
[----:B------:R0:W5:Y:S04]  /*0ca0*/  @P6 LDG.E.EL.U16 R34, [R32.64] ;  /* 0x0000000620226981 */ /* 0x000168000c2e1500 */
[----:B------:R-:W-:Y:S04]  /*0cb0*/  LDS.U16 R60, [R57] ;  /* 0x00000000393c7984 */ /* 0x000fe80000000400 */
[----:B------:R-:W2:Y:S04]  /*0cc0*/  LDS.U16 R61, [R57+0x220] ;  /* 0x00022000393d7984 */ /* 0x000ea80000000400 */
[----:B-1----:R-:W-:Y:S04]  /*0cd0*/  LDS.U16 R26, [R57+0x440] ;  /* 0x00044000391a7984 */ /* 0x002fe80000000400 */
[----:B------:R-:W-:Y:S04]  /*0ce0*/  LDS.U16 R27, [R57+0x660] ;  /* 0x00066000391b7984 */ /* 0x000fe80000000400 */
[----:B------:R-:W-:Y:S04]  /*0cf0*/  LDS.U16 R54, [R57+0x880] ;  /* 0x0008800039367984 */ /* 0x000fe80000000400 */
[----:B------:R-:W-:Y:S04]  /*0d00*/  LDS.U16 R55, [R57+0xaa0] ;  /* 0x000aa00039377984 */ /* 0x000fe80000000400 */
[----:B0-----:R-:W-:Y:S04]  /*0d10*/  LDS.U16 R28, [R57+0xcc0] ;  /* 0x000cc000391c7984 */ /* 0x001fe80000000400 */
[----:B------:R-:W-:Y:S04]  /*0d20*/  LDS.U16 R29, [R57+0xee0] ;  /* 0x000ee000391d7984 */ /* 0x000fe80000000400 */
[----:B------:R-:W-:Y:S04]  /*0d30*/  LDS.U16 R30, [R57+0x1100] ;  /* 0x00110000391e7984 */ /* 0x000fe80000000400 */
[----:B------:R-:W-:Y:S04]  /*0d40*/  LDS.U16 R31, [R57+0x1320] ;  /* 0x00132000391f7984 */ /* 0x000fe80000000400 */
[----:B------:R-:W-:Y:S04]  /*0d50*/  LDS.U16 R32, [R57+0x1540] ;  /* 0x0015400039207984 */ /* 0x000fe80000000400 */
[----:B------:R-:W-:Y:S04]  /*0d60*/  LDS.U16 R33, [R57+0x1760] ;  /* 0x0017600039217984 */ /* 0x000fe80000000400 */
[----:B------:R-:W-:Y:S04]  /*0d70*/  LDS.U16 R48, [R57+0x1980] ;  /* 0x0019800039307984 */ /* 0x000fe80000000400 */
[----:B------:R-:W-:Y:S04]  /*0d80*/  LDS.U16 R49, [R57+0x1ba0] ;  /* 0x001ba00039317984 */ /* 0x000fe80000000400 */
[----:B------:R-:W-:Y:S04]  /*0d90*/  LDS.U16 R50, [R57+0x1dc0] ;  /* 0x001dc00039327984 */ /* 0x000fe80000000400 */
[----:B------:R0:W-:Y:S04]  /*0da0*/  LDS.U16 R51, [R57+0x1fe0] ;  /* 0x001fe00039337984 */ /* 0x0001e80000000400 */
[----:B0-----:R-:W0:Y:S01]  /*0db0*/  S2R R57, SR_TID.X ;  /* 0x0000000000397919 */ /* 0x001e220000002100 */
[----:B------:R-:W-:Y:S01]  /*0dc0*/  LOP3.LUT R59, R12, 0x10, RZ, 0xfc, !PT ;  /* 0x000000100c3b7812 */ /* 0x000fe200078efcff */
[----:B--2---:R-:W-:Y:S01]  /*0dd0*/  HADD2.F32 R39, -RZ, R39.H0_H0 ;  /* 0x20000027ff277230 */ /* 0x004fe20000004100 */
[----:B0-----:R-:W-:Y:S01]  /*0de0*/  LOP3.LUT R57, R57, 0xff, RZ, 0xc0, !PT ;  /* 0x000000ff39397812 */ /* 0x001fe200078ec0ff */
[----:B------:R-:W-:Y:S06]  /*0df0*/  BAR.SYNC 0x0 ;  /* 0x0000000000007b1d */ /* 0x000fec0000000000 */
[----:B------:R-:W-:Y:S04]  /*0e00*/  STS [R57.X8], R39 ;  /* 0x0000002739007388 */ /* 0x000fe80000008800 */
[----:B------:R-:W-:Y:S06]  /*0e10*/  BAR.SYNC 0x0 ;  /* 0x0000000000007b1d */ /* 0x000fec0000000000 */
[----:B------:R-:W0:Y:S04]  /*0e20*/  LDS R39, [R59.X8] ;  /* 0x000000003b277984 */ /* 0x000e280000008800 */
[----:B------:R-:W1:Y:S01]  /*0e30*/  LDS R59, [R12.X8] ;  /* 0x000000000c3b7984 */ /* 0x000e620000008800 */
[----:B------:R-:W-:-:S02]  /*0e40*/  HADD2.F32 R61, -RZ, R61.H0_H0 ;  /* 0x2000003dff3d7230 */ /* 0x000fc40000004100 */
[----:B------:R-:W-:Y:S02]  /*0e50*/  HADD2.F32 R60, -RZ, R60.H0_H0 ;  /* 0x2000003cff3c7230 */ /* 0x000fe40000004100 */
[----:B---3--:R-:W-:Y:S02]  /*0e60*/  HADD2.F32 R41, -RZ, R41.H0_H0 ;  /* 0x20000029ff297230 */ /* 0x008fe40000004100 */
[----:B----4-:R-:W-:Y:S01]  /*0e70*/  HADD2.F32 R42, -RZ, R42.H0_H0 ;  /* 0x2000002aff2a7230 */ /* 0x010fe20000004100 */
[----:B0-----:R-:W-:Y:S01]  /*0e80*/  FADD R61, R39, R61 ;  /* 0x0000003d273d7221 */ /* 0x001fe20000000000 */
[----:B-1----:R-:W-:-:S03]  /*0e90*/  FADD R57, R59, R60 ;  /* 0x0000003c3b397221 */ /* 0x002fc60000000000 */
[----:B------:R-:W-:Y:S01]  /*0ea0*/  FADD R41, R41, R61 ;  /* 0x0000003d29297221 */ /* 0x000fe20000000000 */
[----:B------:R-:W-:Y:S01]  /*0eb0*/  FADD R42, R42, R57 ;  /* 0x000000392a2a7221 */ /* 0x000fe20000000000 */
[----:B------:R-:W-:-:S04]  /*0ec0*/  IMAD.MOV.U32 R60, RZ, RZ, 0x2 ;  /* 0x00000002ff3c7424 */ /* 0x000fc800078e00ff */
[----:B------:R-:W-:Y:S01]  /*0ed0*/  F2FP.F16.F32.PACK_AB R42, R41, R42 ;  /* 0x0000002a292a723e */ /* 0x000fe200000000ff */
[----:B------:R-:W-:-:S03]  /*0ee0*/  IMAD.WIDE R40, R40, R60, c[0x0][0x178] ;  /* 0x00005e0028287625 */ /* 0x000fc600078e023c */
[----:B------:R-:W-:-:S05]  /*0ef0*/  PRMT R39, R42, 0x7610, R39 ;  /* 0x000076102a277816 */ /* 0x000fca0000000027 */
[----:B------:R0:W-:Y:S02]  /*0f00*/  @P2 STG.E.U16 [R40.64], R39 ;  /* 0x0000002728002986 */ /* 0x0001e4000c101506 */
[----:B0-----:R-:W-:Y:S01]  /*0f10*/  IMAD.WIDE R38, R38, R60, c[0x0][0x178] ;  /* 0x00005e0026267625 */ /* 0x001fe200078e023c */
[----:B------:R-:W-:Y:S02]  /*0f20*/  PRMT R41, R42, 0x7632, R41 ;  /* 0x000076322a297816 */ /* 0x000fe40000000029 */
[----:B------:R-:W-:-:S03]  /*0f30*/  LOP3.LUT R42, R12, 0x20, RZ, 0xfc, !PT ;  /* 0x000000200c2a7812 */ /* 0x000fc600078efcff */
[----:B------:R-:W-:Y:S01]  /*0f40*/  @P5 STG.E.U16 [R38.64], R41 ;  /* 0x0000002926005986 */ /* 0x000fe2000c101506 */
[----:B------:R-:W-:Y:S02]  /*0f50*/  ISETP.NE.AND P5, PT, R52, RZ, PT ;  /* 0x000000ff3400720c */ /* 0x000fe40003fa5270 */
[----:B------:R-:W-:Y:S01]  /*0f60*/  LOP3.LUT R52, R12, 0x30, RZ, 0xfc, !PT ;  /* 0x000000300c347812 */ /* 0x000fe200078efcff */
[----:B------:R-:W0:Y:S05]  /*0f70*/  LDS R42, [R42.X8] ;  /* 0x000000002a2a7984 */ /* 0x000e2a0000008800 */
[----:B------:R-:W1:Y:S01]  /*0f80*/  LDS R52, [R52.X8] ;  /* 0x0000000034347984 */ /* 0x000e620000008800 */
[----:B------:R-:W-:Y:S01]  /*0f90*/  ISETP.NE.AND P2, PT, R53, RZ, PT ;  /* 0x000000ff3500720c */ /* 0x000fe20003f45270 */
[----:B------:R-:W-:-:S02]  /*0fa0*/  HADD2.F32 R53, -RZ, R26.H0_H0 ;  /* 0x2000001aff357230 */ /* 0x000fc40000004100 */
[----:B------:R-:W-:Y:S02]  /*0fb0*/  HADD2.F32 R57, -RZ, R27.H0_H0 ;  /* 0x2000001bff397230 */ /* 0x000fe40000004100 */
[----:B------:R-:W-:Y:S02]  /*0fc0*/  HADD2.F32 R36, -RZ, R36.H0_H0 ;  /* 0x20000024ff247230 */ /* 0x000fe40000004100 */
[----:B------:R-:W-:Y:S01]  /*0fd0*/  HADD2.F32 R37, -RZ, R37.H0_H0 ;  /* 0x20000025ff257230 */ /* 0x000fe20000004100 */
[----:B0-----:R-:W-:Y:S01]  /*0fe0*/  FADD R27, R42, R53 ;  /* 0x000000352a1b7221 */ /* 0x001fe20000000000 */
[----:B-1----:R-:W-:-:S03]  /*0ff0*/  FADD R26, R52, R57 ;  /* 0x00000039341a7221 */ /* 0x002fc60000000000 */
[----:B------:R-:W-:Y:S01]  /*1000*/  FADD R27, R36, R27 ;  /* 0x0000001b241b7221 */ /* 0x000fe20000000000 */
[----:B------:R-:W-:-:S05]  /*1010*/  FADD R26, R37, R26 ;  /* 0x0000001a251a7221 */ /* 0x000fca0000000000 */
[----:B------:R-:W-:Y:S01]  /*1020*/  F2FP.F16.F32.PACK_AB R36, R26, R27 ;  /* 0x0000001b1a24723e */ /* 0x000fe200000000ff */
[----:B------:R-:W-:-:S03]  /*1030*/  IMAD.WIDE R26, R25, R60, c[0x0][0x178] ;  /* 0x00005e00191a7625 */ /* 0x000fc600078e023c */
[----:B------:R-:W-:Y:S02]  /*1040*/  PRMT R37, R36, 0x7632, R37 ;  /* 0x0000763224257816 */ /* 0x000fe40000000025 */
[----:B------:R0:W-:Y:S02]  /*1050*/  @P3 STG.E.U16 [R26.64], R36 ;  /* 0x000000241a003986 */ /* 0x0001e4000c101506 */
[----:B0-----:R-:W-:Y:S01]  /*1060*/  IMAD.WIDE R26, R14, R60, c[0x0][0x178] ;  /* 0x00005e000e1a7625 */ /* 0x001fe200078e023c */
[----:B------:R-:W-:-:S04]  /*1070*/  LOP3.LUT R14, R12, 0x50, RZ, 0xfc, !PT ;  /* 0x000000500c0e7812 */ /* 0x000fc800078efcff */
[----:B------:R-:W-:Y:S01]  /*1080*/  @P4 STG.E.U16 [R26.64], R37 ;  /* 0x000000251a004986 */ /* 0x000fe2000c101506 */
[----:B------:R-:W-:Y:S02]  /*1090*/  ISETP.NE.AND P4, PT, R11, RZ, PT ;  /* 0x000000ff0b00720c */ /* 0x000fe40003f85270 */
[----:B------:R-:W-:Y:S01]  /*10a0*/  LOP3.LUT R11, R12, 0x40, RZ, 0xfc, !PT ;  /* 0x000000400c0b7812 */ /* 0x000fe200078efcff */
[----:B------:R-:W0:Y:S05]  /*10b0*/  LDS R14, [R14.X8] ;  /* 0x000000000e0e7984 */ /* 0x000e2a0000008800 */
[----:B------:R-:W1:Y:S01]  /*10c0*/  LDS R11, [R11.X8] ;  /* 0x000000000b0b7984 */ /* 0x000e620000008800 */
[----:B------:R-:W-:-:S02]  /*10d0*/  HADD2.F32 R54, -RZ, R54.H0_H0 ;  /* 0x20000036ff367230 */ /* 0x000fc40000004100 */
[----:B------:R-:W-:Y:S02]  /*10e0*/  HADD2.F32 R55, -RZ, R55.H0_H0 ;  /* 0x20000037ff377230 */ /* 0x000fe40000004100 */
[----:B-----5:R-:W-:Y:S02]  /*10f0*/  HADD2.F32 R24, -RZ, R24.H0_H0 ;  /* 0x20000018ff187230 */ /* 0x020fe40000004100 */
        /* <DEDUP_REMOVED lines=8> */
[----:B------:R-:W-:-:S03]  /*1180*/  LOP3.LUT R11, R12, 0x70, RZ, 0xfc, !PT ;  /* 0x000000700c0b7812 */ /* 0x000fc600078efcff */
[----:B------:R0:W-:Y:S04]  /*1190*/  @P2 STG.E.U16 [R24.64], R27 ;  /* 0x0000001b18002986 */ /* 0x0001e8000c101506 */
[----:B------:R-:W1:Y:S01]  /*11a0*/  LDS R11, [R11.X8] ;  /* 0x000000000b0b7984 */ /* 0x000e620000008800 */
[----:B0-----:R-:W-:Y:S02]  /*11b0*/  PRMT R25, R9, 0x7632, R25 ;  /* 0x0000763209197816 */ /* 0x001fe40000000019 */
[----:B------:R-:W-:-:S06]  /*11c0*/  LOP3.LUT R9, R12, 0x60, RZ, 0xfc, !PT ;  /* 0x000000600c097812 */ /* 0x000fcc00078efcff */
[----:B------:R-:W0:Y:S01]  /*11d0*/  LDS R9, [R9.X8] ;  /* 0x0000000009097984 */ /* 0x000e220000008800 */
[----:B------:R-:W-:-:S04]  /*11e0*/  IMAD.WIDE R22, R23, R60, c[0x0][0x178] ;  /* 0x00005e0017167625 */ /* 0x000fc800078e023c */
[----:B------:R-:W-:Y:S02]  /*11f0*/  HADD2.F32 R14, -RZ, R28.H0_H0 ;  /* 0x2000001cff0e7230 */ /* 0x000fe40000004100 */
[----:B------:R-:W-:Y:S01]  /*1200*/  HADD2.F32 R26, -RZ, R29.H0_H0 ;  /* 0x2000001dff1a7230 */ /* 0x000fe20000004100 */
[----:B------:R2:W-:Y:S01]  /*1210*/  @P5 STG.E.U16 [R22.64], R25 ;  /* 0x0000001916005986 */ /* 0x0005e2000c101506 */
[----:B------:R-:W-:Y:S01]  /*1220*/  ISETP.NE.AND P5, PT, R21, RZ, PT ;  /* 0x000000ff1500720c */ /* 0x000fe20003fa5270 */
[----:B------:R-:W-:Y:S02]  /*1230*/  HADD2.F32 R19, -RZ, R19.H0_H0 ;  /* 0x20000013ff137230 */ /* 0x000fe40000004100 */
[----:B------:R-:W-:Y:S01]  /*1240*/  HADD2.F32 R20, -RZ, R20.H0_H0 ;  /* 0x20000014ff147230 */ /* 0x000fe20000004100 */
[----:B-1----:R-:W-:-:S04]  /*1250*/  FADD R21, R11, R26 ;  /* 0x0000001a0b157221 */ /* 0x002fc80000000000 */
[----:B------:R-:W-:Y:S01]  /*1260*/  FADD R21, R20, R21 ;  /* 0x0000001514157221 */ /* 0x000fe20000000000 */
[----:B------:R-:W-:-:S06]  /*1270*/  LOP3.LUT R11, R12, 0x80, RZ, 0xfc, !PT ;  /* 0x000000800c0b7812 */ /* 0x000fcc00078efcff */
[----:B------:R-:W1:Y:S01]  /*1280*/  LDS R11, [R11.X8] ;  /* 0x000000000b0b7984 */ /* 0x000e620000008800 */
[----:B0-----:R-:W-:-:S04]  /*1290*/  FADD R14, R9, R14 ;  /* 0x0000000e090e7221 */ /* 0x001fc80000000000 */
[----:B------:R-:W-:-:S05]  /*12a0*/  FADD R14, R19, R14 ;  /* 0x0000000e130e7221 */ /* 0x000fca0000000000 */
[----:B------:R-:W-:Y:S01]  /*12b0*/  F2FP.F16.F32.PACK_AB R14, R21, R14 ;  /* 0x0000000e150e723e */ /* 0x000fe200000000ff */
[----:B------:R-:W-:Y:S01]  /*12c0*/  IMAD.WIDE R20, R17, R60, c[0x0][0x178] ;  /* 0x00005e0011147625 */ /* 0x000fe200078e023c */
[----:B------:R-:W-:-:S06]  /*12d0*/  LOP3.LUT R17, R12, 0x90, RZ, 0xfc, !PT ;  /* 0x000000900c117812 */ /* 0x000fcc00078efcff */
[----:B------:R-:W0:Y:S01]  /*12e0*/  LDS R17, [R17.X8] ;  /* 0x0000000011117984 */ /* 0x000e220000008800 */
[----:B------:R-:W-:Y:S02]  /*12f0*/  ISETP.NE.AND P3, PT, R58, RZ, PT ;  /* 0x000000ff3a00720c */ /* 0x000fe40003f65270 */
[----:B------:R-:W-:Y:S01]  /*1300*/  PRMT R9, R14, 0x7610, R9 ;  /* 0x000076100e097816 */ /* 0x000fe20000000009 */
[----:B--2---:R-:W-:Y:S02]  /*1310*/  HADD2.F32 R22, -RZ, R31.H0_H0 ;  /* 0x2000001fff167230 */ /* 0x004fe40000004100 */
[----:B------:R-:W-:Y:S02]  /*1320*/  HADD2.F32 R15, -RZ, R15.H0_H0 ;  /* 0x2000000fff0f7230 */ /* 0x000fe40000004100 */
[----:B------:R-:W-:-:S06]  /*1330*/  HADD2.F32 R16, -RZ, R16.H0_H0 ;  /* 0x20000010ff107230 */ /* 0x000fcc0000004100 */
[----:B------:R2:W-:Y:S02]  /*1340*/  @P3 STG.E.U16 [R20.64], R9 ;  /* 0x0000000914003986 */ /* 0x0005e4000c101506 */
[----:B--2---:R-:W-:Y:S01]  /*1350*/  PRMT R21, R14, 0x7632, R21 ;  /* 0x000076320e157816 */ /* 0x004fe20000000015 */
[----:B------:R-:W-:-:S05]  /*1360*/  HADD2.F32 R14, -RZ, R30.H0_H0 ;  /* 0x2000001eff0e7230 */ /* 0x000fca0000004100 */
[----:B-1----:R-:W-:-:S04]  /*1370*/  FADD R14, R11, R14 ;  /* 0x0000000e0b0e7221 */ /* 0x002fc80000000000 */
[----:B------:R-:W-:Y:S01]  /*1380*/  FADD R14, R15, R14 ;  /* 0x0000000e0f0e7221 */ /* 0x000fe20000000000 */
[----:B0-----:R-:W-:-:S04]  /*1390*/  FADD R9, R17, R22 ;  /* 0x0000001611097221 */ /* 0x001fc80000000000 */
[----:B------:R-:W-:Y:S01]  /*13a0*/  FADD R9, R16, R9 ;  /* 0x0000000910097221 */ /* 0x000fe20000000000 */
[----:B------:R-:W-:-:S04]  /*13b0*/  LOP3.LUT R11, R12, 0xb0, RZ, 0xfc, !PT ;  /* 0x000000b00c0b7812 */ /* 0x000fc800078efcff */
[----:B------:R-:W-:Y:S01]  /*13c0*/  F2FP.F16.F32.PACK_AB R9, R9, R14 ;  /* 0x0000000e0909723e */ /* 0x000fe200000000ff */
[-C--:B------:R-:W-:Y:S01]  /*13d0*/  IMAD.WIDE R14, R0, R60.reuse, c[0x0][0x178] ;  /* 0x00005e00000e7625 */ /* 0x080fe200078e023c */
[C---:B------:R-:W-:Y:S01]  /*13e0*/  LOP3.LUT R0, R12.reuse, 0xa0, RZ, 0xfc, !PT ;  /* 0x000000a00c007812 */ /* 0x040fe200078efcff */
[----:B------:R-:W-:Y:S01]  /*13f0*/  LDS R11, [R11.X8] ;  /* 0x000000000b0b7984 */ /* 0x000fe20000008800 */
[----:B------:R-:W-:Y:S01]  /*1400*/  LOP3.LUT R17, R12, 0xd0, RZ, 0xfc, !PT ;  /* 0x000000d00c117812 */ /* 0x000fe200078efcff */
[----:B------:R-:W-:Y:S01]  /*1410*/  IMAD.WIDE R18, R18, R60, c[0x0][0x178] ;  /* 0x00005e0012127625 */ /* 0x000fe200078e023c */
[C---:B------:R-:W-:Y:S02]  /*1420*/  LOP3.LUT R16, R12.reuse, 0xc0, RZ, 0xfc, !PT ;  /* 0x000000c00c107812 */ /* 0x040fe400078efcff */
[----:B------:R-:W0:Y:S04]  /*1430*/  LDS R0, [R0.X8] ;  /* 0x0000000000007984 */ /* 0x000e280000008800 */
[----:B------:R1:W-:Y:S04]  /*1440*/  @P4 STG.E.U16 [R18.64], R21 ;  /* 0x0000001512004986 */ /* 0x0003e8000c101506 */
[----:B------:R-:W2:Y:S04]  /*1450*/  LDS R17, [R17.X8] ;  /* 0x0000000011117984 */ /* 0x000ea80000008800 */
[----:B------:R-:W3:Y:S01]  /*1460*/  LDS R16, [R16.X8] ;  /* 0x0000000010107984 */ /* 0x000ee20000008800 */
[----:B-1----:R-:W-:-:S02]  /*1470*/  LOP3.LUT R18, R12, 0xe0, RZ, 0xfc, !PT ;  /* 0x000000e00c127812 */ /* 0x002fc400078efcff */
[----:B------:R-:W-:-:S03]  /*1480*/  LOP3.LUT R12, R12, 0xf0, RZ, 0xfc, !PT ;  /* 0x000000f00c0c7812 */ /* 0x000fc600078efcff */
[----:B------:R-:W1:Y:S04]  /*1490*/  LDS R19, [R18.X8] ;  /* 0x0000000012137984 */ /* 0x000e680000008800 */
[----:B------:R-:W4:Y:S04]  /*14a0*/  LDS R12, [R12.X8] ;  /* 0x000000000c0c7984 */ /* 0x000f280000008800 */
[----:B------:R5:W-:Y:S01]  /*14b0*/  @P5 STG.E.U16 [R14.64], R9 ;  /* 0x000000090e005986 */ /* 0x000be2000c101506 */
[----:B------:R-:W-:Y:S02]  /*14c0*/  HADD2.F32 R13, -RZ, R13.H0_H0 ;  /* 0x2000000dff0d7230 */ /* 0x000fe40000004100 */
[----:B------:R-:W-:-:S02]  /*14d0*/  HADD2.F32 R10, -RZ, R10.H0_H0 ;  /* 0x2000000aff0a7230 */ /* 0x000fc40000004100 */
[----:B-----5:R-:W-:Y:S02]  /*14e0*/  HADD2.F32 R15, -RZ, R32.H0_H0 ;  /* 0x20000020ff0f7230 */ /* 0x020fe40000004100 */
[----:B------:R-:W-:-:S03]  /*14f0*/  HADD2.F32 R14, -RZ, R33.H0_H0 ;  /* 0x20000021ff0e7230 */ /* 0x000fc60000004100 */
[----:B0-----:R-:W-:Y:S02]  /*1500*/  FADD R15, R0, R15 ;  /* 0x0000000f000f7221 */ /* 0x001fe40000000000 */
[----:B------:R-:W-:Y:S01]  /*1510*/  FADD R0, R11, R14 ;  /* 0x0000000e0b007221 */ /* 0x000fe20000000000 */
[----:B------:R-:W-:Y:S02]  /*1520*/  HADD2.F32 R14, -RZ, R49.H0_H0 ;  /* 0x20000031ff0e7230 */ /* 0x000fe40000004100 */
[----:B------:R-:W-:Y:S01]  /*1530*/  HADD2.F32 R11, -RZ, R48.H0_H0 ;  /* 0x20000030ff0b7230 */ /* 0x000fe20000004100 */
[----:B------:R-:W-:Y:S01]  /*1540*/  ISETP.NE.AND P5, PT, R56, RZ, PT ;  /* 0x000000ff3800720c */ /* 0x000fe20003fa5270 */
[----:B------:R-:W-:Y:S01]  /*1550*/  FADD R13, R13, R0 ;  /* 0x000000000d0d7221 */ /* 0x000fe20000000000 */
[----:B------:R-:W-:Y:S01]  /*1560*/  HADD2.F32 R45, -RZ, R45.H0_H0 ;  /* 0x2000002dff2d7230 */ /* 0x000fe20000004100 */
[----:B------:R-:W-:Y:S01]  /*1570*/  ISETP.NE.AND P4, PT, R43, RZ, PT ;  /* 0x000000ff2b00720c */ /* 0x000fe20003f85270 */
[----:B------:R-:W-:Y:S01]  /*1580*/  FADD R10, R10, R15 ;  /* 0x0000000f0a0a7221 */ /* 0x000fe20000000000 */
[----:B--2---:R-:W-:Y:S01]  /*1590*/  FADD R0, R17, R14 ;  /* 0x0000000e11007221 */ /* 0x004fe20000000000 */
[----:B------:R-:W-:Y:S01]  /*15a0*/  HADD2.F32 R35, -RZ, R35.H0_H0 ;  /* 0x20000023ff237230 */ /* 0x000fe20000004100 */
[----:B---3--:R-:W-:Y:S01]  /*15b0*/  FADD R16, R16, R11 ;  /* 0x0000000b10107221 */ /* 0x008fe20000000000 */
[----:B------:R-:W-:-:S02]  /*15c0*/  HADD2.F32 R50, -RZ, R50.H0_H0 ;  /* 0x20000032ff327230 */ /* 0x000fc40000004100 */
[----:B------:R-:W-:Y:S01]  /*15d0*/  HADD2.F32 R51, -RZ, R51.H0_H0 ;  /* 0x20000033ff337230 */ /* 0x000fe20000004100 */
[----:B------:R-:W-:Y:S01]  /*15e0*/  ISETP.NE.AND P3, PT, R46, RZ, PT ;  /* 0x000000ff2e00720c */ /* 0x000fe20003f65270 */
[----:B------:R-:W-:Y:S01]  /*15f0*/  FADD R45, R45, R0 ;  /* 0x000000002d2d7221 */ /* 0x000fe20000000000 */
[----:B------:R-:W-:Y:S01]  /*1600*/  ISETP.NE.AND P2, PT, R47, RZ, PT ;  /* 0x000000ff2f00720c */ /* 0x000fe20003f45270 */
[----:B------:R-:W-:Y:S01]  /*1610*/  HADD2.F32 R44, -RZ, R44.H0_H0 ;  /* 0x2000002cff2c7230 */ /* 0x000fe20000004100 */
[----:B------:R-:W-:Y:S01]  /*1620*/  FADD R16, R35, R16 ;  /* 0x0000001023107221 */ /* 0x000fe20000000000 */
[----:B------:R-:W-:Y:S01]  /*1630*/  HADD2.F32 R34, -RZ, R34.H0_H0 ;  /* 0x20000022ff227230 */ /* 0x000fe20000004100 */
[----:B------:R-:W-:Y:S01]  /*1640*/  F2FP.F16.F32.PACK_AB R0, R13, R10 ;  /* 0x0000000a0d00723e */ /* 0x000fe200000000ff */
[----:B-1----:R-:W-:Y:S01]  /*1650*/  FADD R19, R50, R19 ;  /* 0x0000001332137221 */ /* 0x002fe20000000000 */
[----:B----4-:R-:W-:Y:S01]  /*1660*/  FADD R51, R51, R12 ;  /* 0x0000000c33337221 */ /* 0x010fe20000000000 */
[----:B------:R-:W-:Y:S01]  /*1670*/  IMAD.WIDE R10, R2, R60, c[0x0][0x178] ;  /* 0x00005e00020a7625 */ /* 0x000fe200078e023c */
[----:B------:R-:W-:Y:S01]  /*1680*/  PRMT R9, R9, 0x7632, R9 ;  /* 0x0000763209097816 */ /* 0x000fe20000000009 */
[----:B------:R-:W-:-:S02]  /*1690*/  FADD R19, R44, R19 ;  /* 0x000000132c137221 */ /* 0x000fc40000000000 */
[----:B------:R-:W-:Y:S01]  /*16a0*/  IMAD.WIDE R12, R7, R60, c[0x0][0x178] ;  /* 0x00005e00070c7625 */ /* 0x000fe200078e023c */
[----:B------:R-:W-:Y:S01]  /*16b0*/  FADD R34, R34, R51 ;  /* 0x0000003322227221 */ /* 0x000fe20000000000 */
[----:B------:R-:W-:Y:S01]  /*16c0*/  F2FP.F16.F32.PACK_AB R16, R45, R16 ;  /* 0x000000102d10723e */ /* 0x000fe200000000ff */
[----:B------:R0:W-:Y:S01]  /*16d0*/  @P5 STG.E.U16 [R10.64], R9 ;  /* 0x000000090a005986 */ /* 0x0001e2000c101506 */
[----:B------:R-:W-:-:S03]  /*16e0*/  IMAD.WIDE R2, R3, R60, c[0x0][0x178] ;  /* 0x00005e0003027625 */ /* 0x000fc600078e023c */
[----:B------:R1:W-:Y:S01]  /*16f0*/  @P4 STG.E.U16 [R12.64], R0 ;  /* 0x000000000c004986 */ /* 0x0003e2000c101506 */
[----:B------:R-:W-:Y:S01]  /*1700*/  IMAD.WIDE R6, R6, R60, c[0x0][0x178] ;  /* 0x00005e0006067625 */ /* 0x000fe200078e023c */
[----:B------:R-:W-:-:S03]  /*1710*/  F2FP.F16.F32.PACK_AB R19, R34, R19 ;  /* 0x000000132213723e */ /* 0x000fc600000000ff */
[----:B------:R-:W-:Y:S01]  /*1720*/  IMAD.WIDE R14, R5, R60, c[0x0][0x178] ;  /* 0x00005e00050e7625 */ /* 0x000fe200078e023c */
[----:B0-----:R-:W-:-:S03]  /*1730*/  PRMT R11, R0, 0x7632, R11 ;  /* 0x00007632000b7816 */ /* 0x001fc6000000000b */
[----:B------:R-:W-:Y:S01]  /*1740*/  IMAD.WIDE R8, R8, R60, c[0x0][0x178] ;  /* 0x00005e0008087625 */ /* 0x000fe200078e023c */
[----:B-1----:R-:W-:-:S04]  /*1750*/  PRMT R13, R16, 0x7632, R13 ;  /* 0x00007632100d7816 */ /* 0x002fc8000000000d */
[----:B------:R0:W-:Y:S04]  /*1760*/  @P3 STG.E.U16 [R8.64], R11 ;  /* 0x0000000b08003986 */ /* 0x0001e8000c101506 */
[----:B------:R0:W-:Y:S04]  /*1770*/  @P2 STG.E.U16 [R2.64], R16 ;  /* 0x0000001002002986 */ /* 0x0001e8000c101506 */
[----:B------:R0:W-:Y:S01]  /*1780*/  @P1 STG.E.U16 [R6.64], R13 ;  /* 0x0000000d06001986 */ /* 0x0001e2000c101506 */
[----:B------:R-:W-:-:S03]  /*1790*/  IMAD.WIDE R4, R4, R60, c[0x0][0x178] ;  /* 0x00005e0004047625 */ /* 0x000fc600078e023c */
[----:B------:R0:W-:Y:S01]  /*17a0*/  @P0 STG.E.U16 [R14.64], R19 ;  /* 0x000000130e000986 */ /* 0x0001e2000c101506 */
[----:B------:R-:W-:Y:S05]  /*17b0*/  @!P6 EXIT ;  /* 0x000000000000e94d */ /* 0x000fea0003800000 */
[----:B0-----:R-:W-:-:S05]  /*17c0*/  PRMT R2, R19, 0x7632, R2 ;  /* 0x0000763213027816 */ /* 0x001fca0000000002 */
[----:B------:R-:W-:Y:S01]  /*17d0*/  STG.E.U16 [R4.64], R2 ;  /* 0x0000000204007986 */ /* 0x000fe2000c101506 */
[----:B------:R-:W-:Y:S05]  /*17e0*/  EXIT ;  /* 0x000000000000794d */ /* 0x000fea0003800000 */
.L_x_0:
[----:B------:R-:W-:-:S00]  /*17f0*/  BRA `(.L_x_0) ;  /* 0xfffffff000007947 */ /* 0x000fc0000383ffff */
[----:B------:R-:W-:-:S00]  /*1800*/  NOP ;  /* 0x0000000000007918 */ /* 0x000fc00000000000 */
[----:B------:R-:W-:-:S00]  /*1810*/  NOP ;  /* 0x0000000000007918 */ /* 0x000fc00000000000 */
[----:B------:R-:W-:-:S00]  /*1820*/  NOP ;  /* 0x0000000000007918 */ /* 0x000fc00000000000 */
[----:B------:R-:W-:-:S00]  /*1830*/  NOP ;  /* 0x0000000000007918 */ /* 0x000fc00000000000 */
[----:B------:R-:W-:-:S00]  /*1840*/  NOP ;  /* 0x0000000000007918 */ /* 0x000fc00000000000 */
[----:B------:R-:W-:-:S00]  /*1850*/  NOP ;  /* 0x0000000000007918 */ /* 0x000fc00000000000 */
[----:B------:R-:W-:-:S00]  /*1860*/  NOP ;  /* 0x0000000000007918 */ /* 0x000fc00000000000 */
[----:B------:R-:W-:-:S00]  /*1870*/  NOP ;  /* 0x0000000000007918 */ /* 0x000fc00000000000 */
.L_x_1:


//--------------------- .nv.shared.triton__0d1d2d3d456de7 --------------------------
	.section	.nv.shared.triton__0d1d2d3d456de7,"aw",@nobits
	.align	16
